	.headerflags	@"EF_CUDA_TEXMODE_UNIFIED EF_CUDA_64BIT_ADDRESS EF_CUDA_ACCELERATORS EF_CUDA_SM90 EF_CUDA_VIRTUAL_SM(EF_CUDA_SM90)"
	.elftype	@"ET_EXEC"


//--------------------- .nv.info                  --------------------------
	.section	.nv.info,"",@"SHT_CUDA_INFO"
	.align	4


	//----- nvinfo : EIATTR_REGCOUNT
	.align		4
        /*0000*/ 	.byte	0x04, 0x2f
        /*0002*/ 	.short	(.L_1 - .L_0)
	.align		4
.L_0:
        /*0004*/ 	.word	index@(triton_poi_fused_add_11)
        /*0008*/ 	.word	0x00000018


	//----- nvinfo : EIATTR_MIN_STACK_SIZE
	.align		4
.L_1:
        /*000c*/ 	.byte	0x04, 0x12
        /*000e*/ 	.short	(.L_3 - .L_2)
	.align		4
.L_2:
        /*0010*/ 	.word	index@(triton_poi_fused_add_11)
        /*0014*/ 	.word	0x00000000


	//----- nvinfo : EIATTR_FRAME_SIZE
	.align		4
.L_3:
        /*0018*/ 	.byte	0x04, 0x11
        /*001a*/ 	.short	(.L_5 - .L_4)
	.align		4
.L_4:
        /*001c*/ 	.word	index@(triton_poi_fused_add_11)
        /*0020*/ 	.word	0x00000000


	//----- nvinfo : EIATTR_MIN_STACK_SIZE
	.align		4
.L_5:
        /*0024*/ 	.byte	0x04, 0x12
        /*0026*/ 	.short	(.L_7 - .L_6)
	.align		4
.L_6:
        /*0028*/ 	.word	index@(triton_poi_fused_add_11)
        /*002c*/ 	.word	0x00000000
.L_7:


//--------------------- .nv.info.triton_poi_fused_add_11 --------------------------
	.section	.nv.info.triton_poi_fused_add_11,"",@"SHT_CUDA_INFO"
	.sectionflags	@""
	.align	4


	//----- nvinfo : EIATTR_CUDA_API_VERSION
	.align		4
        /*0000*/ 	.byte	0x04, 0x37
        /*0002*/ 	.short	(.L_9 - .L_8)
.L_8:
        /*0004*/ 	.word	0x0000007c


	//----- nvinfo : EIATTR_KPARAM_INFO
	.align		4
.L_9:
        /*0008*/ 	.byte	0x04, 0x17
        /*000a*/ 	.short	(.L_11 - .L_10)
.L_10:
        /*000c*/ 	.word	0x00000000
        /*0010*/ 	.short	0x0005
        /*0012*/ 	.short	0x0028
        /*0014*/ 	.byte	0x00, 0xf0, 0x11, 0x00


	//----- nvinfo : EIATTR_KPARAM_INFO
	.align		4
.L_11:
        /*0018*/ 	.byte	0x04, 0x17
        /*001a*/ 	.short	(.L_13 - .L_12)
.L_12:
        /*001c*/ 	.word	0x00000000
        /*0020*/ 	.short	0x0004
        /*0022*/ 	.short	0x0020
        /*0024*/ 	.byte	0x00, 0xf4, 0x21, 0x00


	//----- nvinfo : EIATTR_KPARAM_INFO
	.align		4
.L_13:
        /*0028*/ 	.byte	0x04, 0x17
        /*002a*/ 	.short	(.L_15 - .L_14)
.L_14:
        /*002c*/ 	.word	0x00000000
        /*0030*/ 	.short	0x0003
        /*0032*/ 	.short	0x0018
        /*0034*/ 	.byte	0x00, 0xf4, 0x21, 0x00


	//----- nvinfo : EIATTR_KPARAM_INFO
	.align		4
.L_15:
        /*0038*/ 	.byte	0x04, 0x17
        /*003a*/ 	.short	(.L_17 - .L_16)
.L_16:
        /*003c*/ 	.word	0x00000000
        /*0040*/ 	.short	0x0002
        /*0042*/ 	.short	0x0010
        /*0044*/ 	.byte	0x00, 0xf4, 0x21, 0x00


	//----- nvinfo : EIATTR_KPARAM_INFO
	.align		4
.L_17:
        /*0048*/ 	.byte	0x04, 0x17
        /*004a*/ 	.short	(.L_19 - .L_18)
.L_18:
        /*004c*/ 	.word	0x00000000
        /*0050*/ 	.short	0x0001
        /*0052*/ 	.short	0x0008
        /*0054*/ 	.byte	0x00, 0xf4, 0x21, 0x00


	//----- nvinfo : EIATTR_KPARAM_INFO
	.align		4
.L_19:
        /*0058*/ 	.byte	0x04, 0x17
        /*005a*/ 	.short	(.L_21 - .L_20)
.L_20:
        /*005c*/ 	.word	0x00000000
        /*0060*/ 	.short	0x0000
        /*0062*/ 	.short	0x0000
        /*0064*/ 	.byte	0x00, 0xf4, 0x21, 0x00


	//----- nvinfo : EIATTR_SPARSE_MMA_MASK
	.align		4
.L_21:
        /*0068*/ 	.byte	0x03, 0x50
        /*006a*/ 	.short	0x0000


	//----- nvinfo : EIATTR_MAXREG_COUNT
	.align		4
        /*006c*/ 	.byte	0x03, 0x1b
        /*006e*/ 	.short	0x00ff


	//----- nvinfo : EIATTR_EXIT_INSTR_OFFSETS
	.align		4
        /*0070*/ 	.byte	0x04, 0x1c
        /*0072*/ 	.short	(.L_23 - .L_22)


	//   ....[0]....
.L_22:
        /*0074*/ 	.word	0x00000290


	//   ....[1]....
        /*0078*/ 	.word	0x000002b0


	//----- nvinfo : EIATTR_REQNTID
	.align		4
.L_23:
        /*007c*/ 	.byte	0x04, 0x10
        /*007e*/ 	.short	(.L_25 - .L_24)
.L_24:
        /*0080*/ 	.word	0x00000020
        /*0084*/ 	.word	0x00000001
        /*0088*/ 	.word	0x00000001


	//----- nvinfo : EIATTR_CBANK_PARAM_SIZE
	.align		4
.L_25:
        /*008c*/ 	.byte	0x03, 0x19
        /*008e*/ 	.short	0x002c


	//----- nvinfo : EIATTR_PARAM_CBANK
	.align		4
        /*0090*/ 	.byte	0x04, 0x0a
        /*0092*/ 	.short	(.L_27 - .L_26)
	.align		4
.L_26:
        /*0094*/ 	.word	index@(.nv.constant0.triton_poi_fused_add_11)
        /*0098*/ 	.short	0x0210
        /*009a*/ 	.short	0x002c


	//----- nvinfo : EIATTR_SW_WAR
	.align		4
.L_27:
        /*009c*/ 	.byte	0x04, 0x36
        /*009e*/ 	.short	(.L_29 - .L_28)
.L_28:
        /*00a0*/ 	.word	0x00000008
.L_29:


//--------------------- .nv.callgraph             --------------------------
	.section	.nv.callgraph,"",@"SHT_CUDA_CALLGRAPH"
	.align	4
	.sectionentsize	8
	.align		4
        /*0000*/ 	.word	0x00000000
	.align		4
        /*0004*/ 	.word	0xffffffff
	.align		4
        /*0008*/ 	.word	0x00000000
	.align		4
        /*000c*/ 	.word	0xfffffffe
	.align		4
        /*0010*/ 	.word	0x00000000
	.align		4
        /*0014*/ 	.word	0xfffffffd
	.align		4
        /*0018*/ 	.word	0x00000000
	.align		4
        /*001c*/ 	.word	0xfffffffc


//--------------------- .text.triton_poi_fused_add_11 --------------------------
	.section	.text.triton_poi_fused_add_11,"ax",@progbits
	.align	128
        .global         triton_poi_fused_add_11
        .type           triton_poi_fused_add_11,@function
        .size           triton_poi_fused_add_11,(.L_x_1 - triton_poi_fused_add_11)
        .other          triton_poi_fused_add_11,@"STO_CUDA_ENTRY STV_DEFAULT"
triton_poi_fused_add_11:
.text.triton_poi_fused_add_11:
[----:B------:R-:W0:Y:S01]  /*0000*/  LDC R1, c[0x0][0x28] ;  /* 0x00000a00ff017b82 */ /* 0x000e220000000800 */
[----:B------:R-:W1:Y:S07]  /*0010*/  S2R R0, SR_TID.X ;  /* 0x0000000000007919 */ /* 0x000e6e0000002100 */
[----:B------:R-:W2:Y:S01]  /*0020*/  LDC.64 R6, c[0x0][0x228] ;  /* 0x00008a00ff067b82 */ /* 0x000ea20000000a00 */
[----:B------:R-:W-:Y:S01]  /*0030*/  CS2R R16, SRZ ;  /* 0x0000000000107805 */ /* 0x000fe2000001ff00 */
[----:B------:R-:W-:Y:S01]  /*0040*/  ULDC.64 UR4, c[0x0][0x208] ;  /* 0x0000820000047ab9 */ /* 0x000fe20000000a00 */
[----:B------:R-:W3:Y:S05]  /*0050*/  S2R R3, SR_CTAID.X ;  /* 0x0000000000037919 */ /* 0x000eea0000002500 */
[----:B------:R-:W4:Y:S08]  /*0060*/  LDC.64 R10, c[0x0][0x230] ;  /* 0x00008c00ff0a7b82 */ /* 0x000f300000000a00 */
[----:B------:R-:W5:Y:S08]  /*0070*/  LDC.64 R4, c[0x0][0x220] ;  /* 0x00008800ff047b82 */ /* 0x000f700000000a00 */
[----:B------:R-:W2:Y:S01]  /*0080*/  LDC.64 R8, c[0x0][0x210] ;  /* 0x00008400ff087b82 */ /* 0x000ea20000000a00 */
[----:B-1----:R-:W-:-:S04]  /*0090*/  SHF.L.U32 R0, R0, 0x1, RZ ;  /* 0x0000000100007819 */ /* 0x002fc800000006ff */
[----:B------:R-:W-:-:S04]  /*00a0*/  LOP3.LUT R0, R0, 0x3e, RZ, 0xc0, !PT ;  /* 0x0000003e00007812 */ /* 0x000fc800078ec0ff */
[----:B---3--:R-:W-:Y:S02]  /*00b0*/  LEA R13, R3, R0, 0x6 ;  /* 0x00000000030d7211 */ /* 0x008fe400078e30ff */
[----:B------:R-:W-:Y:S02]  /*00c0*/  SHF.R.S32.HI R0, RZ, 0x19, R3 ;  /* 0x00000019ff007819 */ /* 0x000fe40000011403 */
[----:B------:R-:W1:Y:S01]  /*00d0*/  LDC.64 R2, c[0x0][0x218] ;  /* 0x00008600ff027b82 */ /* 0x000e620000000a00 */
[C---:B------:R-:W-:Y:S01]  /*00e0*/  ISETP.GE.AND P0, PT, R13.reuse, 0x40, PT ;  /* 0x000000400d00780c */ /* 0x040fe20003f06270 */
[C---:B-----5:R-:W-:Y:S01]  /*00f0*/  IMAD.WIDE R4, R13.reuse, 0x4, R4 ;  /* 0x000000040d047825 */ /* 0x060fe200078e0204 */
[----:B------:R-:W-:Y:S02]  /*0100*/  SGXT R0, R0, 0x1 ;  /* 0x000000010000781a */ /* 0x000fe40000000200 */
[----:B------:R-:W-:Y:S02]  /*0110*/  CS2R R20, SRZ ;  /* 0x0000000000147805 */ /* 0x000fe4000001ff00 */
[----:B------:R-:W-:Y:S01]  /*0120*/  CS2R R18, SRZ ;  /* 0x0000000000127805 */ /* 0x000fe2000001ff00 */
[----:B0-2---:R-:W-:Y:S01]  /*0130*/  IMAD.WIDE R8, R13, 0x4, R8 ;  /* 0x000000040d087825 */ /* 0x005fe200078e0208 */
[----:B------:R-:W-:-:S04]  /*0140*/  LEA.HI R0, R0, R13, RZ, 0x2 ;  /* 0x0000000d00007211 */ /* 0x000fc800078f10ff */
[----:B------:R-:W-:Y:S01]  /*0150*/  LOP3.LUT R0, R0, 0xfffffffc, RZ, 0xc0, !PT ;  /* 0xfffffffc00007812 */ /* 0x000fe200078ec0ff */
[----:B------:R-:W2:Y:S03]  /*0160*/  @!P0 LDG.E.64 R18, desc[UR4][R8.64] ;  /* 0x0000000408128981 */ /* 0x000ea6000c1e1b00 */
[----:B------:R-:W-:-:S05]  /*0170*/  IADD3 R15, R13, -R0, RZ ;  /* 0x800000000d0f7210 */ /* 0x000fca0007ffe0ff */
[----:B------:R-:W-:-:S04]  /*0180*/  IMAD.WIDE R6, R15, 0x4, R6 ;  /* 0x000000040f067825 */ /* 0x000fc800078e0206 */
[----:B----4-:R-:W-:Y:S01]  /*0190*/  IMAD.WIDE R10, R15, 0x4, R10 ;  /* 0x000000040f0a7825 */ /* 0x010fe200078e020a */
[----:B------:R-:W-:Y:S01]  /*01a0*/  CS2R R14, SRZ ;  /* 0x00000000000e7805 */ /* 0x000fe2000001ff00 */
[----:B------:R-:W3:Y:S02]  /*01b0*/  @!P0 LDG.E.EL.64 R16, desc[UR4][R6.64] ;  /* 0x0000000406108981 */ /* 0x000ee4000c2e1b00 */
[----:B-1----:R-:W-:Y:S01]  /*01c0*/  IMAD.WIDE R2, R13, 0x4, R2 ;  /* 0x000000040d027825 */ /* 0x002fe200078e0202 */
[----:B------:R-:W-:Y:S01]  /*01d0*/  CS2R R12, SRZ ;  /* 0x00000000000c7805 */ /* 0x000fe2000001ff00 */
[----:B------:R-:W2:Y:S04]  /*01e0*/  @!P0 LDG.E.EL.64 R20, desc[UR4][R10.64] ;  /* 0x000000040a148981 */ /* 0x000ea8000c2e1b00 */
[----:B------:R-:W3:Y:S04]  /*01f0*/  @!P0 LDG.E.64 R14, desc[UR4][R4.64] ;  /* 0x00000004040e8981 */ /* 0x000ee8000c1e1b00 */
[----:B------:R-:W4:Y:S01]  /*0200*/  @!P0 LDG.E.64 R12, desc[UR4][R2.64] ;  /* 0x00000004020c8981 */ /* 0x000f22000c1e1b00 */
[----:B--2---:R-:W-:Y:S01]  /*0210*/  FADD R18, R20, R18 ;  /* 0x0000001214127221 */ /* 0x004fe20000000000 */
[----:B---3--:R-:W-:Y:S01]  /*0220*/  FADD R7, R16, R14 ;  /* 0x0000000e10077221 */ /* 0x008fe20000000000 */
[----:B------:R-:W-:Y:S01]  /*0230*/  FADD R0, R17, R15 ;  /* 0x0000000f11007221 */ /* 0x000fe20000000000 */
[----:B------:R-:W-:-:S02]  /*0240*/  FADD R19, R21, R19 ;  /* 0x0000001315137221 */ /* 0x000fc40000000000 */
[----:B----4-:R-:W-:Y:S01]  /*0250*/  FADD R7, R7, R12 ;  /* 0x0000000c07077221 */ /* 0x010fe20000000000 */
[----:B------:R-:W-:-:S03]  /*0260*/  FADD R0, R0, R13 ;  /* 0x0000000d00007221 */ /* 0x000fc60000000000 */
[----:B------:R-:W-:Y:S01]  /*0270*/  FADD R18, R18, R7 ;  /* 0x0000000712127221 */ /* 0x000fe20000000000 */
[----:B------:R-:W-:Y:S01]  /*0280*/  FADD R19, R19, R0 ;  /* 0x0000000013137221 */ /* 0x000fe20000000000 */
[----:B------:R-:W-:Y:S06]  /*0290*/  @P0 EXIT ;  /* 0x000000000000094d */ /* 0x000fec0003800000 */
[----:B------:R-:W-:Y:S01]  /*02a0*/  STG.E.64 desc[UR4][R8.64], R18 ;  /* 0x0000001208007986 */ /* 0x000fe2000c101b04 */
[----:B------:R-:W-:Y:S05]  /*02b0*/  EXIT ;  /* 0x000000000000794d */ /* 0x000fea0003800000 */
.L_x_0:
[----:B------:R-:W-:-:S00]  /*02c0*/  BRA `(.L_x_0) ;  /* 0xfffffffc00fc7947 */ /* 0x000fc0000383ffff */
[----:B------:R-:W-:-:S00]  /*02d0*/  NOP ;  /* 0x0000000000007918 */ /* 0x000fc00000000000 */
        /* <DEDUP_REMOVED lines=10> */
.L_x_1:


//--------------------- .nv.constant0.triton_poi_fused_add_11 --------------------------
	.section	.nv.constant0.triton_poi_fused_add_11,"a",@progbits
	.sectionflags	@""
	.align	4
.nv.constant0.triton_poi_fused_add_11:
	.zero		572
